//
// Generated by NVIDIA NVVM Compiler
//
// Compiler Build ID: CL-36424714
// Cuda compilation tools, release 13.0, V13.0.88
// Based on NVVM 20.0.0
//

.version 9.0
.target sm_100
.address_size 64

	// .globl	_Z10MatrixMultiiiPiS_S_

.visible .entry _Z10MatrixMultiiiPiS_S_(
	.param .u32 _Z10MatrixMultiiiPiS_S__param_0,
	.param .u32 _Z10MatrixMultiiiPiS_S__param_1,
	.param .u32 _Z10MatrixMultiiiPiS_S__param_2,
	.param .u64 .ptr .align 1 _Z10MatrixMultiiiPiS_S__param_3,
	.param .u64 .ptr .align 1 _Z10MatrixMultiiiPiS_S__param_4,
	.param .u64 .ptr .align 1 _Z10MatrixMultiiiPiS_S__param_5
)
{
	.reg .pred 	%p<13>;
	.reg .b32 	%r<107>;
	.reg .b64 	%rd<53>;

	ld.param.u32 	%r32, [_Z10MatrixMultiiiPiS_S__param_0];
	ld.param.u32 	%r30, [_Z10MatrixMultiiiPiS_S__param_1];
	ld.param.u32 	%r31, [_Z10MatrixMultiiiPiS_S__param_2];
	ld.param.u64 	%rd7, [_Z10MatrixMultiiiPiS_S__param_3];
	ld.param.u64 	%rd8, [_Z10MatrixMultiiiPiS_S__param_4];
	ld.param.u64 	%rd6, [_Z10MatrixMultiiiPiS_S__param_5];
	cvta.to.global.u64 	%rd1, %rd8;
	cvta.to.global.u64 	%rd2, %rd7;
	mov.u32 	%r33, %ctaid.y;
	mov.u32 	%r34, %ntid.y;
	mov.u32 	%r35, %tid.y;
	mad.lo.s32 	%r1, %r33, %r34, %r35;
	mov.u32 	%r36, %ctaid.x;
	mov.u32 	%r37, %ntid.x;
	mov.u32 	%r38, %tid.x;
	mad.lo.s32 	%r2, %r36, %r37, %r38;
	setp.ge.s32 	%p1, %r1, %r32;
	setp.ge.s32 	%p2, %r2, %r31;
	or.pred  	%p3, %p1, %p2;
	@%p3 bra 	$L__BB0_14;
	setp.lt.s32 	%p4, %r30, 1;
	mov.b32 	%r106, 0;
	@%p4 bra 	$L__BB0_13;
	mul.lo.s32 	%r3, %r30, %r1;
	and.b32  	%r4, %r30, 7;
	setp.lt.u32 	%p5, %r30, 8;
	mov.b32 	%r101, 0;
	mov.u32 	%r106, %r101;
	@%p5 bra 	$L__BB0_5;
	and.b32  	%r101, %r30, 2147483640;
	neg.s32 	%r95, %r101;
	shl.b32 	%r7, %r31, 3;
	mul.wide.u32 	%rd9, %r3, 4;
	add.s64 	%rd10, %rd9, %rd2;
	add.s64 	%rd52, %rd10, 16;
	mov.b32 	%r106, 0;
	mul.wide.s32 	%rd13, %r31, 4;
	mov.u32 	%r94, %r2;
$L__BB0_4:
	.pragma "nounroll";
	ld.global.u32 	%r43, [%rd52+-16];
	mul.wide.s32 	%rd11, %r94, 4;
	add.s64 	%rd12, %rd1, %rd11;
	ld.global.u32 	%r44, [%rd12];
	mad.lo.s32 	%r45, %r44, %r43, %r106;
	ld.global.u32 	%r46, [%rd52+-12];
	add.s64 	%rd14, %rd12, %rd13;
	ld.global.u32 	%r47, [%rd14];
	mad.lo.s32 	%r48, %r47, %r46, %r45;
	ld.global.u32 	%r49, [%rd52+-8];
	add.s64 	%rd15, %rd14, %rd13;
	ld.global.u32 	%r50, [%rd15];
	mad.lo.s32 	%r51, %r50, %r49, %r48;
	ld.global.u32 	%r52, [%rd52+-4];
	add.s64 	%rd16, %rd15, %rd13;
	ld.global.u32 	%r53, [%rd16];
	mad.lo.s32 	%r54, %r53, %r52, %r51;
	ld.global.u32 	%r55, [%rd52];
	add.s64 	%rd17, %rd16, %rd13;
	ld.global.u32 	%r56, [%rd17];
	mad.lo.s32 	%r57, %r56, %r55, %r54;
	ld.global.u32 	%r58, [%rd52+4];
	add.s64 	%rd18, %rd17, %rd13;
	ld.global.u32 	%r59, [%rd18];
	mad.lo.s32 	%r60, %r59, %r58, %r57;
	ld.global.u32 	%r61, [%rd52+8];
	add.s64 	%rd19, %rd18, %rd13;
	ld.global.u32 	%r62, [%rd19];
	mad.lo.s32 	%r63, %r62, %r61, %r60;
	ld.global.u32 	%r64, [%rd52+12];
	add.s64 	%rd20, %rd19, %rd13;
	ld.global.u32 	%r65, [%rd20];
	mad.lo.s32 	%r106, %r65, %r64, %r63;
	add.s32 	%r95, %r95, 8;
	add.s32 	%r94, %r94, %r7;
	add.s64 	%rd52, %rd52, 32;
	setp.ne.s32 	%p6, %r95, 0;
	@%p6 bra 	$L__BB0_4;
$L__BB0_5:
	setp.eq.s32 	%p7, %r4, 0;
	@%p7 bra 	$L__BB0_13;
	and.b32  	%r17, %r30, 3;
	setp.lt.u32 	%p8, %r4, 4;
	@%p8 bra 	$L__BB0_8;
	add.s32 	%r67, %r101, %r3;
	mul.wide.u32 	%rd21, %r67, 4;
	add.s64 	%rd22, %rd2, %rd21;
	ld.global.u32 	%r68, [%rd22];
	mad.lo.s32 	%r69, %r101, %r31, %r2;
	mul.wide.s32 	%rd23, %r69, 4;
	add.s64 	%rd24, %rd1, %rd23;
	ld.global.u32 	%r70, [%rd24];
	mad.lo.s32 	%r71, %r70, %r68, %r106;
	cvt.u64.u32 	%rd25, %r3;
	cvt.u64.u32 	%rd26, %r101;
	add.s64 	%rd27, %rd26, %rd25;
	shl.b64 	%rd28, %rd27, 2;
	add.s64 	%rd29, %rd2, %rd28;
	ld.global.u32 	%r72, [%rd29+4];
	mul.wide.s32 	%rd30, %r31, 4;
	add.s64 	%rd31, %rd24, %rd30;
	ld.global.u32 	%r73, [%rd31];
	mad.lo.s32 	%r74, %r73, %r72, %r71;
	ld.global.u32 	%r75, [%rd29+8];
	add.s64 	%rd32, %rd31, %rd30;
	ld.global.u32 	%r76, [%rd32];
	mad.lo.s32 	%r77, %r76, %r75, %r74;
	ld.global.u32 	%r78, [%rd29+12];
	add.s64 	%rd33, %rd32, %rd30;
	ld.global.u32 	%r79, [%rd33];
	mad.lo.s32 	%r106, %r79, %r78, %r77;
	add.s32 	%r101, %r101, 4;
$L__BB0_8:
	setp.eq.s32 	%p9, %r17, 0;
	@%p9 bra 	$L__BB0_13;
	setp.eq.s32 	%p10, %r17, 1;
	@%p10 bra 	$L__BB0_11;
	add.s32 	%r81, %r101, %r3;
	mul.wide.u32 	%rd34, %r81, 4;
	add.s64 	%rd35, %rd2, %rd34;
	ld.global.u32 	%r82, [%rd35];
	mad.lo.s32 	%r83, %r101, %r31, %r2;
	mul.wide.s32 	%rd36, %r83, 4;
	add.s64 	%rd37, %rd1, %rd36;
	ld.global.u32 	%r84, [%rd37];
	mad.lo.s32 	%r85, %r84, %r82, %r106;
	cvt.u64.u32 	%rd38, %r3;
	cvt.u64.u32 	%rd39, %r101;
	add.s64 	%rd40, %rd39, %rd38;
	shl.b64 	%rd41, %rd40, 2;
	add.s64 	%rd42, %rd2, %rd41;
	ld.global.u32 	%r86, [%rd42+4];
	mul.wide.s32 	%rd43, %r31, 4;
	add.s64 	%rd44, %rd37, %rd43;
	ld.global.u32 	%r87, [%rd44];
	mad.lo.s32 	%r106, %r87, %r86, %r85;
	add.s32 	%r101, %r101, 2;
$L__BB0_11:
	and.b32  	%r88, %r30, 1;
	setp.eq.b32 	%p11, %r88, 1;
	not.pred 	%p12, %p11;
	@%p12 bra 	$L__BB0_13;
	add.s32 	%r89, %r101, %r3;
	mul.wide.u32 	%rd45, %r89, 4;
	add.s64 	%rd46, %rd2, %rd45;
	ld.global.u32 	%r90, [%rd46];
	mad.lo.s32 	%r91, %r101, %r31, %r2;
	mul.wide.s32 	%rd47, %r91, 4;
	add.s64 	%rd48, %rd1, %rd47;
	ld.global.u32 	%r92, [%rd48];
	mad.lo.s32 	%r106, %r92, %r90, %r106;
$L__BB0_13:
	mad.lo.s32 	%r93, %r31, %r1, %r2;
	cvta.to.global.u64 	%rd49, %rd6;
	mul.wide.s32 	%rd50, %r93, 4;
	add.s64 	%rd51, %rd49, %rd50;
	st.global.u32 	[%rd51], %r106;
$L__BB0_14:
	ret;

}


// ===== COMPILED SASS (sm_100) =====

	.target	sm_100

	.elftype	@"ET_EXEC"


//--------------------- .note.nv.tkinfo           --------------------------
	.section	.note.nv.tkinfo,"",@"SHT_NOTE"
	.sectionflags	@"SHF_NOTE_NV_TKINFO"
	.tkinfo
        /*0018*/ 	.word	0x00000002
        /*0030*/ 	.string	""
        /*0030*/ 	.string	"ptxas"
        /*0030*/ 	.string	"Cuda compilation tools, release 13.0, V13.0.88"
        /*0030*/ 	.string	"Build cuda_13.0.r13.0/compiler.36424714_0"
        /*0030*/ 	.string	"-arch sm_100 -m 64 "



//--------------------- .note.nv.cuinfo           --------------------------
	.section	.note.nv.cuinfo,"",@"SHT_NOTE"
	.sectionflags	@"SHF_NOTE_NV_CUINFO"
        /*0018*/ 	.short	0x0002
        /*001a*/ 	.short	0x0064
        /*001c*/ 	.short	0x0082
	.zero		2


//--------------------- .nv.info                  --------------------------
	.section	.nv.info,"",@"SHT_CUDA_INFO"
	.align	4


	//----- nvinfo : EIATTR_REGCOUNT
	.align		4
        /*0000*/ 	.byte	0x04, 0x2f
        /*0002*/ 	.short	(.L_1 - .L_0)
	.align		4
.L_0:
        /*0004*/ 	.word	index@(_Z10MatrixMultiiiPiS_S_)
        /*0008*/ 	.word	0x00000020


	//----- nvinfo : EIATTR_FRAME_SIZE
	.align		4
.L_1:
        /*000c*/ 	.byte	0x04, 0x11
        /*000e*/ 	.short	(.L_3 - .L_2)
	.align		4
.L_2:
        /*0010*/ 	.word	index@(_Z10MatrixMultiiiPiS_S_)
        /*0014*/ 	.word	0x00000000


	//----- nvinfo : EIATTR_MIN_STACK_SIZE
	.align		4
.L_3:
        /*0018*/ 	.byte	0x04, 0x12
        /*001a*/ 	.short	(.L_5 - .L_4)
	.align		4
.L_4:
        /*001c*/ 	.word	index@(_Z10MatrixMultiiiPiS_S_)
        /*0020*/ 	.word	0x00000000
.L_5:


//--------------------- .nv.compat                --------------------------
	.section	.nv.compat,"",@"SHT_CUDA_COMPAT_INFO"
	.align	4
        /*0000*/ 	.byte	0x02, 0x09, 0x00, 0x00, 0x02, 0x02, 0x01, 0x00, 0x02, 0x05, 0x05, 0x00, 0x03, 0x07, 0x01, 0x01
        /*0010*/ 	.byte	0x02, 0x03, 0x00, 0x00, 0x02, 0x06, 0x01, 0x00, 0x04, 0x0b, 0x08, 0x00, 0x09, 0x00, 0x00, 0x00
        /*0020*/ 	.byte	0x00, 0x00, 0x00, 0x00


//--------------------- .nv.info._Z10MatrixMultiiiPiS_S_ --------------------------
	.section	.nv.info._Z10MatrixMultiiiPiS_S_,"",@"SHT_CUDA_INFO"
	.sectionflags	@""
	.align	4


	//----- nvinfo : EIATTR_CUDA_API_VERSION
	.align		4
        /*0000*/ 	.byte	0x04, 0x37
        /*0002*/ 	.short	(.L_7 - .L_6)
.L_6:
        /*0004*/ 	.word	0x00000082


	//----- nvinfo : EIATTR_KPARAM_INFO
	.align		4
.L_7:
        /*0008*/ 	.byte	0x04, 0x17
        /*000a*/ 	.short	(.L_9 - .L_8)
.L_8:
        /*000c*/ 	.word	0x00000000
        /*0010*/ 	.short	0x0005
        /*0012*/ 	.short	0x0020
        /*0014*/ 	.byte	0x00, 0xf5, 0x21, 0x00


	//----- nvinfo : EIATTR_KPARAM_INFO
	.align		4
.L_9:
        /*0018*/ 	.byte	0x04, 0x17
        /*001a*/ 	.short	(.L_11 - .L_10)
.L_10:
        /*001c*/ 	.word	0x00000000
        /*0020*/ 	.short	0x0004
        /*0022*/ 	.short	0x0018
        /*0024*/ 	.byte	0x00, 0xf5, 0x21, 0x00


	//----- nvinfo : EIATTR_KPARAM_INFO
	.align		4
.L_11:
        /*0028*/ 	.byte	0x04, 0x17
        /*002a*/ 	.short	(.L_13 - .L_12)
.L_12:
        /*002c*/ 	.word	0x00000000
        /*0030*/ 	.short	0x0003
        /*0032*/ 	.short	0x0010
        /*0034*/ 	.byte	0x00, 0xf5, 0x21, 0x00


	//----- nvinfo : EIATTR_KPARAM_INFO
	.align		4
.L_13:
        /*0038*/ 	.byte	0x04, 0x17
        /*003a*/ 	.short	(.L_15 - .L_14)
.L_14:
        /*003c*/ 	.word	0x00000000
        /*0040*/ 	.short	0x0002
        /*0042*/ 	.short	0x0008
        /*0044*/ 	.byte	0x00, 0xf0, 0x11, 0x00


	//----- nvinfo : EIATTR_KPARAM_INFO
	.align		4
.L_15:
        /*0048*/ 	.byte	0x04, 0x17
        /*004a*/ 	.short	(.L_17 - .L_16)
.L_16:
        /*004c*/ 	.word	0x00000000
        /*0050*/ 	.short	0x0001
        /*0052*/ 	.short	0x0004
        /*0054*/ 	.byte	0x00, 0xf0, 0x11, 0x00


	//----- nvinfo : EIATTR_KPARAM_INFO
	.align		4
.L_17:
        /*0058*/ 	.byte	0x04, 0x17
        /*005a*/ 	.short	(.L_19 - .L_18)
.L_18:
        /*005c*/ 	.word	0x00000000
        /*0060*/ 	.short	0x0000
        /*0062*/ 	.short	0x0000
        /*0064*/ 	.byte	0x00, 0xf0, 0x11, 0x00


	//----- nvinfo : EIATTR_SPARSE_MMA_MASK
	.align		4
.L_19:
        /*0068*/ 	.byte	0x03, 0x50
        /*006a*/ 	.short	0x0000


	//----- nvinfo : EIATTR_MAXREG_COUNT
	.align		4
        /*006c*/ 	.byte	0x03, 0x1b
        /*006e*/ 	.short	0x00ff


	//----- nvinfo : EIATTR_MERCURY_ISA_VERSION
	.align		4
        /*0070*/ 	.byte	0x03, 0x5f
        /*0072*/ 	.short	0x0101


	//----- nvinfo : EIATTR_VRC_CTA_INIT_COUNT
	.align		4
        /*0074*/ 	.byte	0x02, 0x4a
	.zero		1
	.zero		1


	//----- nvinfo : EIATTR_EXIT_INSTR_OFFSETS
	.align		4
        /*0078*/ 	.byte	0x04, 0x1c
        /*007a*/ 	.short	(.L_21 - .L_20)


	//   ....[0]....
.L_20:
        /*007c*/ 	.word	0x000000d0


	//   ....[1]....
        /*0080*/ 	.word	0x000008e0


	//----- nvinfo : EIATTR_CBANK_PARAM_SIZE
	.align		4
.L_21:
        /*0084*/ 	.byte	0x03, 0x19
        /*0086*/ 	.short	0x0028


	//----- nvinfo : EIATTR_PARAM_CBANK
	.align		4
        /*0088*/ 	.byte	0x04, 0x0a
        /*008a*/ 	.short	(.L_23 - .L_22)
	.align		4
.L_22:
        /*008c*/ 	.word	index@(.nv.constant0._Z10MatrixMultiiiPiS_S_)
        /*0090*/ 	.short	0x0380
        /*0092*/ 	.short	0x0028


	//----- nvinfo : EIATTR_SW_WAR
	.align		4
.L_23:
        /*0094*/ 	.byte	0x04, 0x36
        /*0096*/ 	.short	(.L_25 - .L_24)
.L_24:
        /*0098*/ 	.word	0x00000008
.L_25:


//--------------------- .nv.callgraph             --------------------------
	.section	.nv.callgraph,"",@"SHT_CUDA_CALLGRAPH"
	.align	4
	.sectionentsize	8
	.align		4
        /*0000*/ 	.word	0x00000000
	.align		4
        /*0004*/ 	.word	0xffffffff
	.align		4
        /*0008*/ 	.word	0x00000000
	.align		4
        /*000c*/ 	.word	0xfffffffe
	.align		4
        /*0010*/ 	.word	0x00000000
	.align		4
        /*0014*/ 	.word	0xfffffffd
	.align		4
        /*0018*/ 	.word	0x00000000
	.align		4
        /*001c*/ 	.word	0xfffffffc


//--------------------- .text._Z10MatrixMultiiiPiS_S_ --------------------------
	.section	.text._Z10MatrixMultiiiPiS_S_,"ax",@progbits
	.align	128
        .global         _Z10MatrixMultiiiPiS_S_
        .type           _Z10MatrixMultiiiPiS_S_,@function
        .size           _Z10MatrixMultiiiPiS_S_,(.L_x_5 - _Z10MatrixMultiiiPiS_S_)
        .other          _Z10MatrixMultiiiPiS_S_,@"STO_CUDA_ENTRY STV_DEFAULT"
_Z10MatrixMultiiiPiS_S_:
.text._Z10MatrixMultiiiPiS_S_:
[----:B------:R-:W-:Y:S01]  /*0000*/  LDC R1, c[0x0][0x37c] ;  /* 0x0000df00ff017b82 */ /* 0x000fe20000000800 */
[----:B------:R-:W0:Y:S07]  /*0010*/  S2R R5, SR_TID.X ;  /* 0x0000000000057919 */ /* 0x000e2e0000002100 */
[----:B------:R-:W1:Y:S01]  /*0020*/  LDC R16, c[0x0][0x364] ;  /* 0x0000d900ff107b82 */ /* 0x000e620000000800 */
[----:B------:R-:W2:Y:S01]  /*0030*/  LDCU UR6, c[0x0][0x380] ;  /* 0x00007000ff0677ac */ /* 0x000ea20008000800 */
[----:B------:R-:W1:Y:S06]  /*0040*/  S2R R3, SR_TID.Y ;  /* 0x0000000000037919 */ /* 0x000e6c0000002200 */
[----:B------:R-:W0:Y:S08]  /*0050*/  S2UR UR5, SR_CTAID.X ;  /* 0x00000000000579c3 */ /* 0x000e300000002500 */
[----:B------:R-:W0:Y:S08]  /*0060*/  LDC R0, c[0x0][0x360] ;  /* 0x0000d800ff007b82 */ /* 0x000e300000000800 */
[----:B------:R-:W1:Y:S08]  /*0070*/  S2UR UR4, SR_CTAID.Y ;  /* 0x00000000000479c3 */ /* 0x000e700000002600 */
[----:B------:R-:W3:Y:S01]  /*0080*/  LDC R17, c[0x0][0x388] ;  /* 0x0000e200ff117b82 */ /* 0x000ee20000000800 */
[----:B0-----:R-:W-:-:S02]  /*0090*/  IMAD R0, R0, UR5, R5 ;  /* 0x0000000500007c24 */ /* 0x001fc4000f8e0205 */
[----:B-1----:R-:W-:-:S03]  /*00a0*/  IMAD R16, R16, UR4, R3 ;  /* 0x0000000410107c24 */ /* 0x002fc6000f8e0203 */
[----:B---3--:R-:W-:-:S04]  /*00b0*/  ISETP.GE.AND P0, PT, R0, R17, PT ;  /* 0x000000110000720c */ /* 0x008fc80003f06270 */
[----:B--2---:R-:W-:-:S13]  /*00c0*/  ISETP.GE.OR P0, PT, R16, UR6, P0 ;  /* 0x0000000610007c0c */ /* 0x004fda0008706670 */
[----:B------:R-:W-:Y:S05]  /*00d0*/  @P0 EXIT ;  /* 0x000000000000094d */ /* 0x000fea0003800000 */
[----:B------:R-:W0:Y:S01]  /*00e0*/  LDC R19, c[0x0][0x384] ;  /* 0x0000e100ff137b82 */ /* 0x000e220000000800 */
[----:B------:R-:W1:Y:S01]  /*00f0*/  LDCU.64 UR4, c[0x0][0x358] ;  /* 0x00006b00ff0477ac */ /* 0x000e620008000a00 */
[----:B------:R-:W-:Y:S01]  /*0100*/  HFMA2 R24, -RZ, RZ, 0, 0 ;  /* 0x00000000ff187431 */ /* 0x000fe200000001ff */
[----:B0-----:R-:W-:-:S13]  /*0110*/  ISETP.GE.AND P0, PT, R19, 0x1, PT ;  /* 0x000000011300780c */ /* 0x001fda0003f06270 */
[----:B-1----:R-:W-:Y:S05]  /*0120*/  @!P0 BRA `(.L_x_0) ;  /* 0x0000000400dc8947 */ /* 0x002fea0003800000 */
[C---:B------:R-:W-:Y:S01]  /*0130*/  ISETP.GE.U32.AND P1, PT, R19.reuse, 0x8, PT ;  /* 0x000000081300780c */ /* 0x040fe20003f26070 */
[----:B------:R-:W-:Y:S01]  /*0140*/  IMAD R20, R16, R19, RZ ;  /* 0x0000001310147224 */ /* 0x000fe200078e02ff */
[----:B------:R-:W-:Y:S02]  /*0150*/  LOP3.LUT R27, R19, 0x7, RZ, 0xc0, !PT ;  /* 0x00000007131b7812 */ /* 0x000fe400078ec0ff */
[----:B------:R-:W-:Y:S02]  /*0160*/  MOV R21, RZ ;  /* 0x000000ff00157202 */ /* 0x000fe40000000f00 */
[----:B------:R-:W-:Y:S02]  /*0170*/  ISETP.NE.AND P0, PT, R27, RZ, PT ;  /* 0x000000ff1b00720c */ /* 0x000fe40003f05270 */
[----:B------:R-:W-:-:S05]  /*0180*/  MOV R24, RZ ;  /* 0x000000ff00187202 */ /* 0x000fca0000000f00 */
[----:B------:R-:W-:Y:S06]  /*0190*/  @!P1 BRA `(.L_x_1) ;  /* 0x0000000000c09947 */ /* 0x000fec0003800000 */
[----:B------:R-:W0:Y:S01]  /*01a0*/  LDC.64 R2, c[0x0][0x390] ;  /* 0x0000e400ff027b82 */ /* 0x000e220000000a00 */
[----:B------:R-:W-:Y:S02]  /*01b0*/  LOP3.LUT R21, R19, 0x7ffffff8, RZ, 0xc0, !PT ;  /* 0x7ffffff813157812 */ /* 0x000fe400078ec0ff */
[----:B------:R-:W-:Y:S02]  /*01c0*/  MOV R24, RZ ;  /* 0x000000ff00187202 */ /* 0x000fe40000000f00 */
[----:B------:R-:W-:Y:S02]  /*01d0*/  MOV R18, R0 ;  /* 0x0000000000127202 */ /* 0x000fe40000000f00 */
[----:B------:R-:W-:Y:S01]  /*01e0*/  IADD3 R22, PT, PT, -R21, RZ, RZ ;  /* 0x000000ff15167210 */ /* 0x000fe20007ffe1ff */
[----:B0-----:R-:W-:-:S03]  /*01f0*/  IMAD.WIDE.U32 R2, R20, 0x4, R2 ;  /* 0x0000000414027825 */ /* 0x001fc600078e0002 */
[----:B------:R-:W-:-:S04]  /*0200*/  IADD3 R4, P1, PT, R2, 0x10, RZ ;  /* 0x0000001002047810 */ /* 0x000fc80007f3e0ff */
[----:B------:R-:W-:-:S09]  /*0210*/  IADD3.X R3, PT, PT, RZ, R3, RZ, P1, !PT ;  /* 0x00000003ff037210 */ /* 0x000fd20000ffe4ff */
.L_x_2:
[----:B------:R-:W0:Y:S01]  /*0220*/  LDC.64 R14, c[0x0][0x398] ;  /* 0x0000e600ff0e7b82 */ /* 0x000e220000000a00 */
[----:B------:R-:W-:-:S05]  /*0230*/  MOV R2, R4 ;  /* 0x0000000400027202 */ /* 0x000fca0000000f00 */
[----:B------:R-:W2:Y:S04]  /*0240*/  LDG.E R25, desc[UR4][R2.64+-0x10] ;  /* 0xfffff00402197981 */ /* 0x000ea8000c1e1900 */
[----:B------:R-:W3:Y:S04]  /*0250*/  LDG.E R23, desc[UR4][R2.64+-0xc] ;  /* 0xfffff40402177981 */ /* 0x000ee8000c1e1900 */
[----:B------:R-:W4:Y:S04]  /*0260*/  LDG.E R29, desc[UR4][R2.64+-0x8] ;  /* 0xfffff804021d7981 */ /* 0x000f28000c1e1900 */
[----:B------:R-:W5:Y:S01]  /*0270*/  LDG.E R28, desc[UR4][R2.64+-0x4] ;  /* 0xfffffc04021c7981 */ /* 0x000f62000c1e1900 */
[----:B0-----:R-:W-:-:S05]  /*0280*/  IMAD.WIDE R14, R18, 0x4, R14 ;  /* 0x00000004120e7825 */ /* 0x001fca00078e020e */
[----:B------:R0:W2:Y:S01]  /*0290*/  LDG.E R26, desc[UR4][R14.64] ;  /* 0x000000040e1a7981 */ /* 0x0000a2000c1e1900 */
[----:B------:R-:W-:-:S04]  /*02a0*/  IMAD.WIDE R12, R17, 0x4, R14 ;  /* 0x00000004110c7825 */ /* 0x000fc800078e020e */
[C---:B------:R-:W-:Y:S02]  /*02b0*/  IMAD.WIDE R4, R17.reuse, 0x4, R12 ;  /* 0x0000000411047825 */ /* 0x040fe400078e020c */
[----:B------:R-:W3:Y:S02]  /*02c0*/  LDG.E R12, desc[UR4][R12.64] ;  /* 0x000000040c0c7981 */ /* 0x000ee4000c1e1900 */
[C---:B------:R-:W-:Y:S02]  /*02d0*/  IMAD.WIDE R8, R17.reuse, 0x4, R4 ;  /* 0x0000000411087825 */ /* 0x040fe400078e0204 */
[----:B------:R-:W4:Y:S02]  /*02e0*/  LDG.E R4, desc[UR4][R4.64] ;  /* 0x0000000404047981 */ /* 0x000f24000c1e1900 */
[C---:B------:R-:W-:Y:S02]  /*02f0*/  IMAD.WIDE R6, R17.reuse, 0x4, R8 ;  /* 0x0000000411067825 */ /* 0x040fe400078e0208 */
[----:B------:R-:W5:Y:S02]  /*0300*/  LDG.E R8, desc[UR4][R8.64] ;  /* 0x0000000408087981 */ /* 0x000f64000c1e1900 */
[----:B------:R-:W-:-:S02]  /*0310*/  IMAD.WIDE R10, R17, 0x4, R6 ;  /* 0x00000004110a7825 */ /* 0x000fc400078e0206 */
[----:B------:R-:W5:Y:S04]  /*0320*/  LDG.E R5, desc[UR4][R2.64] ;  /* 0x0000000402057981 */ /* 0x000f68000c1e1900 */
[----:B------:R-:W5:Y:S01]  /*0330*/  LDG.E R6, desc[UR4][R6.64] ;  /* 0x0000000406067981 */ /* 0x000f62000c1e1900 */
[----:B0-----:R-:W-:-:S03]  /*0340*/  IMAD.WIDE R14, R17, 0x4, R10 ;  /* 0x00000004110e7825 */ /* 0x001fc600078e020a */
[----:B------:R-:W5:Y:S04]  /*0350*/  LDG.E R10, desc[UR4][R10.64] ;  /* 0x000000040a0a7981 */ /* 0x000f68000c1e1900 */
[----:B------:R-:W5:Y:S04]  /*0360*/  LDG.E R13, desc[UR4][R14.64] ;  /* 0x000000040e0d7981 */ /* 0x000f68000c1e1900 */
[----:B------:R-:W5:Y:S04]  /*0370*/  LDG.E R7, desc[UR4][R2.64+0x4] ;  /* 0x0000040402077981 */ /* 0x000f68000c1e1900 */
[----:B------:R-:W5:Y:S01]  /*0380*/  LDG.E R9, desc[UR4][R2.64+0xc] ;  /* 0x00000c0402097981 */ /* 0x000f62000c1e1900 */
[----:B--2---:R-:W-:-:S02]  /*0390*/  IMAD R26, R25, R26, R24 ;  /* 0x0000001a191a7224 */ /* 0x004fc400078e0218 */
[----:B------:R-:W-:Y:S02]  /*03a0*/  IMAD.WIDE R24, R17, 0x4, R14 ;  /* 0x0000000411187825 */ /* 0x000fe400078e020e */
[----:B------:R0:W2:Y:S04]  /*03b0*/  LDG.E R14, desc[UR4][R2.64+0x8] ;  /* 0x00000804020e7981 */ /* 0x0000a8000c1e1900 */
[----:B------:R-:W2:Y:S01]  /*03c0*/  LDG.E R24, desc[UR4][R24.64] ;  /* 0x0000000418187981 */ /* 0x000ea2000c1e1900 */
[----:B---3--:R-:W-:Y:S01]  /*03d0*/  IMAD R12, R23, R12, R26 ;  /* 0x0000000c170c7224 */ /* 0x008fe200078e021a */
[----:B------:R-:W-:-:S03]  /*03e0*/  IADD3 R22, PT, PT, R22, 0x8, RZ ;  /* 0x0000000816167810 */ /* 0x000fc60007ffe0ff */
[----:B----4-:R-:W-:Y:S01]  /*03f0*/  IMAD R29, R29, R4, R12 ;  /* 0x000000041d1d7224 */ /* 0x010fe200078e020c */
[----:B------:R-:W-:-:S03]  /*0400*/  ISETP.NE.AND P1, PT, R22, RZ, PT ;  /* 0x000000ff1600720c */ /* 0x000fc60003f25270 */
[----:B-----5:R-:W-:Y:S01]  /*0410*/  IMAD R8, R28, R8, R29 ;  /* 0x000000081c087224 */ /* 0x020fe200078e021d */
[----:B------:R-:W-:-:S03]  /*0420*/  IADD3 R4, P2, PT, R2, 0x20, RZ ;  /* 0x0000002002047810 */ /* 0x000fc60007f5e0ff */
[----:B------:R-:W-:Y:S01]  /*0430*/  IMAD R5, R5, R6, R8 ;  /* 0x0000000605057224 */ /* 0x000fe200078e0208 */
[----:B0-----:R-:W-:Y:S02]  /*0440*/  IADD3.X R3, PT, PT, RZ, R3, RZ, P2, !PT ;  /* 0x00000003ff037210 */ /* 0x001fe400017fe4ff */
[----:B------:R-:W-:Y:S01]  /*0450*/  LEA R18, R17, R18, 0x3 ;  /* 0x0000001211127211 */ /* 0x000fe200078e18ff */
[----:B------:R-:W-:-:S04]  /*0460*/  IMAD R5, R7, R10, R5 ;  /* 0x0000000a07057224 */ /* 0x000fc800078e0205 */
[----:B--2---:R-:W-:-:S04]  /*0470*/  IMAD R5, R14, R13, R5 ;  /* 0x0000000d0e057224 */ /* 0x004fc800078e0205 */
[----:B------:R-:W-:Y:S01]  /*0480*/  IMAD R24, R9, R24, R5 ;  /* 0x0000001809187224 */ /* 0x000fe200078e0205 */
[----:B------:R-:W-:Y:S06]  /*0490*/  @P1 BRA `(.L_x_2) ;  /* 0xfffffffc00601947 */ /* 0x000fec000383ffff */
.L_x_1:
[----:B------:R-:W-:Y:S05]  /*04a0*/  @!P0 BRA `(.L_x_0) ;  /* 0x0000000000fc8947 */ /* 0x000fea0003800000 */
[----:B------:R-:W-:Y:S02]  /*04b0*/  ISETP.GE.U32.AND P1, PT, R27, 0x4, PT ;  /* 0x000000041b00780c */ /* 0x000fe40003f26070 */
[----:B------:R-:W-:-:S04]  /*04c0*/  LOP3.LUT R14, R19, 0x3, RZ, 0xc0, !PT ;  /* 0x00000003130e7812 */ /* 0x000fc800078ec0ff */
[----:B------:R-:W-:-:S07]  /*04d0*/  ISETP.NE.AND P0, PT, R14, RZ, PT ;  /* 0x000000ff0e00720c */ /* 0x000fce0003f05270 */
[----:B------:R-:W-:Y:S06]  /*04e0*/  @!P1 BRA `(.L_x_3) ;  /* 0x00000000006c9947 */ /* 0x000fec0003800000 */
[----:B------:R-:W0:Y:S01]  /*04f0*/  LDC.64 R4, c[0x0][0x398] ;  /* 0x0000e600ff047b82 */ /* 0x000e220000000a00 */
[----:B------:R-:W1:Y:S01]  /*0500*/  LDCU.64 UR6, c[0x0][0x390] ;  /* 0x00007200ff0677ac */ /* 0x000e620008000a00 */
[----:B------:R-:W-:Y:S01]  /*0510*/  IMAD R7, R21, R17, R0 ;  /* 0x0000001115077224 */ /* 0x000fe200078e0200 */
[CC--:B------:R-:W-:Y:S02]  /*0520*/  IADD3 R3, PT, PT, R20.reuse, R21.reuse, RZ ;  /* 0x0000001514037210 */ /* 0x0c0fe40007ffe0ff */
[----:B------:R-:W-:-:S03]  /*0530*/  IADD3 R8, P1, PT, R20, R21, RZ ;  /* 0x0000001514087210 */ /* 0x000fc60007f3e0ff */
[----:B------:R-:W2:Y:S01]  /*0540*/  LDC.64 R12, c[0x0][0x390] ;  /* 0x0000e400ff0c7b82 */ /* 0x000ea20000000a00 */
[----:B0-----:R-:W-:-:S04]  /*0550*/  IMAD.WIDE R4, R7, 0x4, R4 ;  /* 0x0000000407047825 */ /* 0x001fc800078e0204 */
[----:B------:R-:W-:Y:S02]  /*0560*/  IMAD.WIDE R6, R17, 0x4, R4 ;  /* 0x0000000411067825 */ /* 0x000fe400078e0204 */
[----:B------:R-:W3:Y:S02]  /*0570*/  LDG.E R4, desc[UR4][R4.64] ;  /* 0x0000000404047981 */ /* 0x000ee4000c1e1900 */
[----:B--2---:R-:W-:Y:S01]  /*0580*/  IMAD.WIDE.U32 R12, R3, 0x4, R12 ;  /* 0x00000004030c7825 */ /* 0x004fe200078e000c */
[----:B------:R-:W-:Y:S02]  /*0590*/  IADD3.X R3, PT, PT, RZ, RZ, RZ, P1, !PT ;  /* 0x000000ffff037210 */ /* 0x000fe40000ffe4ff */
[----:B-1----:R-:W-:-:S03]  /*05a0*/  LEA R2, P1, R8, UR6, 0x2 ;  /* 0x0000000608027c11 */ /* 0x002fc6000f8210ff */
[----:B------:R-:W3:Y:S01]  /*05b0*/  LDG.E R13, desc[UR4][R12.64] ;  /* 0x000000040c0d7981 */ /* 0x000ee2000c1e1900 */
[----:B------:R-:W-:Y:S01]  /*05c0*/  LEA.HI.X R3, R8, UR7, R3, 0x2, P1 ;  /* 0x0000000708037c11 */ /* 0x000fe200088f1403 */
[C---:B------:R-:W-:Y:S02]  /*05d0*/  IMAD.WIDE R8, R17.reuse, 0x4, R6 ;  /* 0x0000000411087825 */ /* 0x040fe400078e0206 */
[----:B------:R-:W2:Y:S04]  /*05e0*/  LDG.E R6, desc[UR4][R6.64] ;  /* 0x0000000406067981 */ /* 0x000ea8000c1e1900 */
[----:B------:R-:W2:Y:S01]  /*05f0*/  LDG.E R15, desc[UR4][R2.64+0x4] ;  /* 0x00000404020f7981 */ /* 0x000ea2000c1e1900 */
[----:B------:R-:W-:-:S03]  /*0600*/  IMAD.WIDE R10, R17, 0x4, R8 ;  /* 0x00000004110a7825 */ /* 0x000fc600078e0208 */
[----:B------:R-:W4:Y:S04]  /*0610*/  LDG.E R22, desc[UR4][R8.64] ;  /* 0x0000000408167981 */ /* 0x000f28000c1e1900 */
[----:B------:R-:W4:Y:S04]  /*0620*/  LDG.E R18, desc[UR4][R2.64+0x8] ;  /* 0x0000080402127981 */ /* 0x000f28000c1e1900 */
[----:B------:R-:W5:Y:S04]  /*0630*/  LDG.E R26, desc[UR4][R2.64+0xc] ;  /* 0x00000c04021a7981 */ /* 0x000f68000c1e1900 */
[----:B------:R-:W5:Y:S01]  /*0640*/  LDG.E R10, desc[UR4][R10.64] ;  /* 0x000000040a0a7981 */ /* 0x000f62000c1e1900 */
[----:B------:R-:W-:Y:S01]  /*0650*/  IADD3 R21, PT, PT, R21, 0x4, RZ ;  /* 0x0000000415157810 */ /* 0x000fe20007ffe0ff */
[----:B---3--:R-:W-:-:S04]  /*0660*/  IMAD R24, R13, R4, R24 ;  /* 0x000000040d187224 */ /* 0x008fc800078e0218 */
[----:B--2---:R-:W-:-:S04]  /*0670*/  IMAD R15, R15, R6, R24 ;  /* 0x000000060f0f7224 */ /* 0x004fc800078e0218 */
[----:B----4-:R-:W-:-:S04]  /*0680*/  IMAD R15, R18, R22, R15 ;  /* 0x00000016120f7224 */ /* 0x010fc800078e020f */
[----:B-----5:R-:W-:-:S07]  /*0690*/  IMAD R24, R26, R10, R15 ;  /* 0x0000000a1a187224 */ /* 0x020fce00078e020f */
.L_x_3:
[----:B------:R-:W-:Y:S05]  /*06a0*/  @!P0 BRA `(.L_x_0) ;  /* 0x00000000007c8947 */ /* 0x000fea0003800000 */
[----:B------:R-:W-:Y:S01]  /*06b0*/  ISETP.NE.AND P1, PT, R14, 0x1, PT ;  /* 0x000000010e00780c */ /* 0x000fe20003f25270 */
[----:B------:R-:W0:Y:S01]  /*06c0*/  LDC.64 R10, c[0x0][0x390] ;  /* 0x0000e400ff0a7b82 */ /* 0x000e220000000a00 */
[----:B------:R-:W-:-:S04]  /*06d0*/  LOP3.LUT R19, R19, 0x1, RZ, 0xc0, !PT ;  /* 0x0000000113137812 */ /* 0x000fc800078ec0ff */
[----:B------:R-:W-:-:S03]  /*06e0*/  ISETP.NE.U32.AND P0, PT, R19, 0x1, PT ;  /* 0x000000011300780c */ /* 0x000fc60003f05070 */
[----:B------:R-:W1:Y:S04]  /*06f0*/  LDC.64 R8, c[0x0][0x398] ;  /* 0x0000e600ff087b82 */ /* 0x000e680000000a00 */
[CC--:B------:R-:W-:Y:S02]  /*0700*/  @P1 IADD3 R13, PT, PT, R20.reuse, R21.reuse, RZ ;  /* 0x00000015140d1210 */ /* 0x0c0fe40007ffe0ff */
[----:B------:R-:W-:Y:S02]  /*0710*/  @P1 IADD3 R12, P2, PT, R20, R21, RZ ;  /* 0x00000015140c1210 */ /* 0x000fe40007f5e0ff */
[----:B------:R-:W2:Y:S02]  /*0720*/  @P1 LDC.64 R2, c[0x0][0x390] ;  /* 0x0000e400ff021b82 */ /* 0x000ea40000000a00 */
[----:B------:R-:W-:-:S06]  /*0730*/  @P1 IADD3.X R14, PT, PT, RZ, RZ, RZ, P2, !PT ;  /* 0x000000ffff0e1210 */ /* 0x000fcc00017fe4ff */
[----:B------:R-:W3:Y:S01]  /*0740*/  LDC.64 R4, c[0x0][0x390] ;  /* 0x0000e400ff047b82 */ /* 0x000ee20000000a00 */
[----:B0-----:R-:W-:-:S04]  /*0750*/  @P1 IMAD.WIDE.U32 R10, R13, 0x4, R10 ;  /* 0x000000040d0a1825 */ /* 0x001fc800078e000a */
[C---:B------:R-:W-:Y:S01]  /*0760*/  @P1 IMAD R13, R21.reuse, R17, R0 ;  /* 0x00000011150d1224 */ /* 0x040fe200078e0200 */
[----:B------:R-:W-:Y:S01]  /*0770*/  @P1 IADD3 R21, PT, PT, R21, 0x2, RZ ;  /* 0x0000000215151810 */ /* 0x000fe20007ffe0ff */
[----:B------:R-:W4:Y:S01]  /*0780*/  @P1 LDG.E R11, desc[UR4][R10.64] ;  /* 0x000000040a0b1981 */ /* 0x000f22000c1e1900 */
[----:B------:R-:W0:Y:S01]  /*0790*/  LDC.64 R6, c[0x0][0x398] ;  /* 0x0000e600ff067b82 */ /* 0x000e220000000a00 */
[----:B-1----:R-:W-:Y:S01]  /*07a0*/  @P1 IMAD.WIDE R8, R13, 0x4, R8 ;  /* 0x000000040d081825 */ /* 0x002fe200078e0208 */
[----:B------:R-:W-:Y:S02]  /*07b0*/  @!P0 IADD3 R15, PT, PT, R20, R21, RZ ;  /* 0x00000015140f8210 */ /* 0x000fe40007ffe0ff */
[----:B--2---:R-:W-:Y:S01]  /*07c0*/  @P1 LEA R2, P2, R12, R2, 0x2 ;  /* 0x000000020c021211 */ /* 0x004fe200078410ff */
[----:B------:R-:W-:-:S03]  /*07d0*/  @!P0 IMAD R21, R21, R17, R0 ;  /* 0x0000001115158224 */ /* 0x000fc600078e0200 */
[----:B------:R-:W-:Y:S01]  /*07e0*/  @P1 LEA.HI.X R3, R12, R3, R14, 0x2, P2 ;  /* 0x000000030c031211 */ /* 0x000fe200010f140e */
[----:B------:R-:W-:Y:S01]  /*07f0*/  @P1 IMAD.WIDE R12, R17, 0x4, R8 ;  /* 0x00000004110c1825 */ /* 0x000fe200078e0208 */
[----:B------:R-:W4:Y:S03]  /*0800*/  @P1 LDG.E R14, desc[UR4][R8.64] ;  /* 0x00000004080e1981 */ /* 0x000f26000c1e1900 */
[----:B---3--:R-:W-:Y:S01]  /*0810*/  @!P0 IMAD.WIDE.U32 R4, R15, 0x4, R4 ;  /* 0x000000040f048825 */ /* 0x008fe200078e0004 */
[----:B------:R-:W2:Y:S04]  /*0820*/  @P1 LDG.E R2, desc[UR4][R2.64+0x4] ;  /* 0x0000040402021981 */ /* 0x000ea8000c1e1900 */
[----:B------:R-:W2:Y:S01]  /*0830*/  @P1 LDG.E R12, desc[UR4][R12.64] ;  /* 0x000000040c0c1981 */ /* 0x000ea2000c1e1900 */
[----:B0-----:R-:W-:-:S03]  /*0840*/  @!P0 IMAD.WIDE R6, R21, 0x4, R6 ;  /* 0x0000000415068825 */ /* 0x001fc600078e0206 */
[----:B------:R-:W3:Y:S04]  /*0850*/  @!P0 LDG.E R5, desc[UR4][R4.64] ;  /* 0x0000000404058981 */ /* 0x000ee8000c1e1900 */
[----:B------:R-:W3:Y:S01]  /*0860*/  @!P0 LDG.E R6, desc[UR4][R6.64] ;  /* 0x0000000406068981 */ /* 0x000ee2000c1e1900 */
[----:B----4-:R-:W-:-:S04]  /*0870*/  @P1 IMAD R11, R11, R14, R24 ;  /* 0x0000000e0b0b1224 */ /* 0x010fc800078e0218 */
[----:B--2---:R-:W-:-:S04]  /*0880*/  @P1 IMAD R24, R2, R12, R11 ;  /* 0x0000000c02181224 */ /* 0x004fc800078e020b */
[----:B---3--:R-:W-:-:S07]  /*0890*/  @!P0 IMAD R24, R5, R6, R24 ;  /* 0x0000000605188224 */ /* 0x008fce00078e0218 */
.L_x_0:
[----:B------:R-:W0:Y:S01]  /*08a0*/  LDC.64 R2, c[0x0][0x3a0] ;  /* 0x0000e800ff027b82 */ /* 0x000e220000000a00 */
[----:B------:R-:W-:-:S04]  /*08b0*/  IMAD R17, R16, R17, R0 ;  /* 0x0000001110117224 */ /* 0x000fc800078e0200 */
[----:B0-----:R-:W-:-:S05]  /*08c0*/  IMAD.WIDE R2, R17, 0x4, R2 ;  /* 0x0000000411027825 */ /* 0x001fca00078e0202 */
[----:B------:R-:W-:Y:S01]  /*08d0*/  STG.E desc[UR4][R2.64], R24 ;  /* 0x0000001802007986 */ /* 0x000fe2000c101904 */
[----:B------:R-:W-:Y:S05]  /*08e0*/  EXIT ;  /* 0x000000000000794d */ /* 0x000fea0003800000 */
.L_x_4:
[----:B------:R-:W-:-:S00]  /*08f0*/  BRA `(.L_x_4) ;  /* 0xfffffffc00fc7947 */ /* 0x000fc0000383ffff */
[----:B------:R-:W-:-:S00]  /*0900*/  NOP ;  /* 0x0000000000007918 */ /* 0x000fc00000000000 */
[----:B------:R-:W-:-:S00]  /*0910*/  NOP ;  /* 0x0000000000007918 */ /* 0x000fc00000000000 */
[----:B------:R-:W-:-:S00]  /*0920*/  NOP ;  /* 0x0000000000007918 */ /* 0x000fc00000000000 */
[----:B------:R-:W-:-:S00]  /*0930*/  NOP ;  /* 0x0000000000007918 */ /* 0x000fc00000000000 */
[----:B------:R-:W-:-:S00]  /*0940*/  NOP ;  /* 0x0000000000007918 */ /* 0x000fc00000000000 */
[----:B------:R-:W-:-:S00]  /*0950*/  NOP ;  /* 0x0000000000007918 */ /* 0x000fc00000000000 */
[----:B------:R-:W-:-:S00]  /*0960*/  NOP ;  /* 0x0000000000007918 */ /* 0x000fc00000000000 */
[----:B------:R-:W-:-:S00]  /*0970*/  NOP ;  /* 0x0000000000007918 */ /* 0x000fc00000000000 */
.L_x_5:


//--------------------- .nv.shared.reserved.0     --------------------------
	.section	.nv.shared.reserved.0,"aw",@nobits
	.weak		__nv_reservedSMEM_offset_0_alias
	.size		__nv_reservedSMEM_offset_0_alias, 0, 64
	.other		__nv_reservedSMEM_offset_0_alias,@"STO_CUDA_RESERVED_SHARED STV_DEFAULT"
__nv_reservedSMEM_offset_0_alias:
	.zero		0
	.zero		64


//--------------------- .nv.constant0._Z10MatrixMultiiiPiS_S_ --------------------------
	.section	.nv.constant0._Z10MatrixMultiiiPiS_S_,"a",@progbits
	.sectionflags	@""
	.align	4
.nv.constant0._Z10MatrixMultiiiPiS_S_:
	.zero		936


//--------------------- SYMBOLS --------------------------

	.type		.nv.reservedSmem.offset0,@object
	.size		.nv.reservedSmem.offset0,0x4
